	.headerflags	@"EF_CUDA_TEXMODE_UNIFIED EF_CUDA_64BIT_ADDRESS EF_CUDA_ACCELERATORS EF_CUDA_SM90 EF_CUDA_VIRTUAL_SM(EF_CUDA_SM90)"
	.elftype	@"ET_EXEC"


//--------------------- .nv.info                  --------------------------
	.section	.nv.info,"",@"SHT_CUDA_INFO"
	.align	4


	//----- nvinfo : EIATTR_REGCOUNT
	.align		4
        /*0000*/ 	.byte	0x04, 0x2f
        /*0002*/ 	.short	(.L_1 - .L_0)
	.align		4
.L_0:
        /*0004*/ 	.word	index@(triton_poi_fused_clone_4)
        /*0008*/ 	.word	0x00000013


	//----- nvinfo : EIATTR_MIN_STACK_SIZE
	.align		4
.L_1:
        /*000c*/ 	.byte	0x04, 0x12
        /*000e*/ 	.short	(.L_3 - .L_2)
	.align		4
.L_2:
        /*0010*/ 	.word	index@(triton_poi_fused_clone_4)
        /*0014*/ 	.word	0x00000000


	//----- nvinfo : EIATTR_FRAME_SIZE
	.align		4
.L_3:
        /*0018*/ 	.byte	0x04, 0x11
        /*001a*/ 	.short	(.L_5 - .L_4)
	.align		4
.L_4:
        /*001c*/ 	.word	index@(triton_poi_fused_clone_4)
        /*0020*/ 	.word	0x00000000


	//----- nvinfo : EIATTR_MIN_STACK_SIZE
	.align		4
.L_5:
        /*0024*/ 	.byte	0x04, 0x12
        /*0026*/ 	.short	(.L_7 - .L_6)
	.align		4
.L_6:
        /*0028*/ 	.word	index@(triton_poi_fused_clone_4)
        /*002c*/ 	.word	0x00000000
.L_7:


//--------------------- .nv.info.triton_poi_fused_clone_4 --------------------------
	.section	.nv.info.triton_poi_fused_clone_4,"",@"SHT_CUDA_INFO"
	.sectionflags	@""
	.align	4


	//----- nvinfo : EIATTR_CUDA_API_VERSION
	.align		4
        /*0000*/ 	.byte	0x04, 0x37
        /*0002*/ 	.short	(.L_9 - .L_8)
.L_8:
        /*0004*/ 	.word	0x0000007c


	//----- nvinfo : EIATTR_KPARAM_INFO
	.align		4
.L_9:
        /*0008*/ 	.byte	0x04, 0x17
        /*000a*/ 	.short	(.L_11 - .L_10)
.L_10:
        /*000c*/ 	.word	0x00000000
        /*0010*/ 	.short	0x0004
        /*0012*/ 	.short	0x001c
        /*0014*/ 	.byte	0x00, 0xf0, 0x11, 0x00


	//----- nvinfo : EIATTR_KPARAM_INFO
	.align		4
.L_11:
        /*0018*/ 	.byte	0x04, 0x17
        /*001a*/ 	.short	(.L_13 - .L_12)
.L_12:
        /*001c*/ 	.word	0x00000000
        /*0020*/ 	.short	0x0003
        /*0022*/ 	.short	0x0018
        /*0024*/ 	.byte	0x00, 0xf0, 0x11, 0x00


	//----- nvinfo : EIATTR_KPARAM_INFO
	.align		4
.L_13:
        /*0028*/ 	.byte	0x04, 0x17
        /*002a*/ 	.short	(.L_15 - .L_14)
.L_14:
        /*002c*/ 	.word	0x00000000
        /*0030*/ 	.short	0x0002
        /*0032*/ 	.short	0x0010
        /*0034*/ 	.byte	0x00, 0xf4, 0x21, 0x00


	//----- nvinfo : EIATTR_KPARAM_INFO
	.align		4
.L_15:
        /*0038*/ 	.byte	0x04, 0x17
        /*003a*/ 	.short	(.L_17 - .L_16)
.L_16:
        /*003c*/ 	.word	0x00000000
        /*0040*/ 	.short	0x0001
        /*0042*/ 	.short	0x0008
        /*0044*/ 	.byte	0x00, 0xf4, 0x21, 0x00


	//----- nvinfo : EIATTR_KPARAM_INFO
	.align		4
.L_17:
        /*0048*/ 	.byte	0x04, 0x17
        /*004a*/ 	.short	(.L_19 - .L_18)
.L_18:
        /*004c*/ 	.word	0x00000000
        /*0050*/ 	.short	0x0000
        /*0052*/ 	.short	0x0000
        /*0054*/ 	.byte	0x00, 0xf4, 0x21, 0x00


	//----- nvinfo : EIATTR_SPARSE_MMA_MASK
	.align		4
.L_19:
        /*0058*/ 	.byte	0x03, 0x50
        /*005a*/ 	.short	0x0000


	//----- nvinfo : EIATTR_MAXREG_COUNT
	.align		4
        /*005c*/ 	.byte	0x03, 0x1b
        /*005e*/ 	.short	0x00ff


	//----- nvinfo : EIATTR_EXIT_INSTR_OFFSETS
	.align		4
        /*0060*/ 	.byte	0x04, 0x1c
        /*0062*/ 	.short	(.L_21 - .L_20)


	//   ....[0]....
.L_20:
        /*0064*/ 	.word	0x00000380


	//   ....[1]....
        /*0068*/ 	.word	0x000003f0


	//----- nvinfo : EIATTR_REQNTID
	.align		4
.L_21:
        /*006c*/ 	.byte	0x04, 0x10
        /*006e*/ 	.short	(.L_23 - .L_22)
.L_22:
        /*0070*/ 	.word	0x00000080
        /*0074*/ 	.word	0x00000001
        /*0078*/ 	.word	0x00000001


	//----- nvinfo : EIATTR_CBANK_PARAM_SIZE
	.align		4
.L_23:
        /*007c*/ 	.byte	0x03, 0x19
        /*007e*/ 	.short	0x0020


	//----- nvinfo : EIATTR_PARAM_CBANK
	.align		4
        /*0080*/ 	.byte	0x04, 0x0a
        /*0082*/ 	.short	(.L_25 - .L_24)
	.align		4
.L_24:
        /*0084*/ 	.word	index@(.nv.constant0.triton_poi_fused_clone_4)
        /*0088*/ 	.short	0x0210
        /*008a*/ 	.short	0x0020


	//----- nvinfo : EIATTR_SW_WAR
	.align		4
.L_25:
        /*008c*/ 	.byte	0x04, 0x36
        /*008e*/ 	.short	(.L_27 - .L_26)
.L_26:
        /*0090*/ 	.word	0x00000008
.L_27:


//--------------------- .nv.callgraph             --------------------------
	.section	.nv.callgraph,"",@"SHT_CUDA_CALLGRAPH"
	.align	4
	.sectionentsize	8
	.align		4
        /*0000*/ 	.word	0x00000000
	.align		4
        /*0004*/ 	.word	0xffffffff
	.align		4
        /*0008*/ 	.word	0x00000000
	.align		4
        /*000c*/ 	.word	0xfffffffe
	.align		4
        /*0010*/ 	.word	0x00000000
	.align		4
        /*0014*/ 	.word	0xfffffffd
	.align		4
        /*0018*/ 	.word	0x00000000
	.align		4
        /*001c*/ 	.word	0xfffffffc


//--------------------- .text.triton_poi_fused_clone_4 --------------------------
	.section	.text.triton_poi_fused_clone_4,"ax",@progbits
	.sectionflags	@"SHF_BARRIERS=1"
	.align	128
        .global         triton_poi_fused_clone_4
        .type           triton_poi_fused_clone_4,@function
        .size           triton_poi_fused_clone_4,(.L_x_1 - triton_poi_fused_clone_4)
        .other          triton_poi_fused_clone_4,@"STO_CUDA_ENTRY STV_DEFAULT"
triton_poi_fused_clone_4:
.text.triton_poi_fused_clone_4:
[----:B------:R-:W0:Y:S02]  /*0000*/  LDC R1, c[0x0][0x28] ;  /* 0x00000a00ff017b82 */ /* 0x000e240000000800 */
[----:B------:R-:W1:Y:S01]  /*0010*/  S2R R0, SR_TID.X ;  /* 0x0000000000007919 */ /* 0x000e620000002100 */
[----:B------:R-:W2:Y:S01]  /*0020*/  S2UR UR4, SR_CTAID.Y ;  /* 0x00000000000479c3 */ /* 0x000ea20000002600 */
[----:B------:R-:W-:Y:S01]  /*0030*/  ULDC.64 UR8, c[0x0][0x208] ;  /* 0x0000820000087ab9 */ /* 0x000fe20000000a00 */
[----:B------:R-:W3:Y:S06]  /*0040*/  S2R R6, SR_CTAID.X ;  /* 0x0000000000067919 */ /* 0x000eec0000002500 */
[----:B------:R-:W4:Y:S08]  /*0050*/  LDC.64 R4, c[0x0][0x210] ;  /* 0x00008400ff047b82 */ /* 0x000f300000000a00 */
[----:B------:R-:W5:Y:S01]  /*0060*/  LDC.64 R2, c[0x0][0x218] ;  /* 0x00008600ff027b82 */ /* 0x000f620000000a00 */
[----:B--2---:R-:W-:Y:S01]  /*0070*/  USHF.L.U32 UR4, UR4, 0x2, URZ ;  /* 0x0000000204047899 */ /* 0x004fe2000800063f */
[----:B-1----:R-:W-:-:S02]  /*0080*/  LOP3.LUT R7, R0, 0x1, RZ, 0xc0, !PT ;  /* 0x0000000100077812 */ /* 0x002fc400078ec0ff */
[----:B------:R-:W-:-:S03]  /*0090*/  SHF.R.U32.HI R13, RZ, 0x1, R0 ;  /* 0x00000001ff0d7819 */ /* 0x000fc60000011600 */
[----:B------:R-:W-:Y:S01]  /*00a0*/  LEA R8, R7, UR4, 0x1 ;  /* 0x0000000407087c11 */ /* 0x000fe2000f8e08ff */
[----:B---3--:R-:W-:Y:S01]  /*00b0*/  IMAD.SHL.U32 R6, R6, 0x40, RZ ;  /* 0x0000004006067824 */ /* 0x008fe200078e00ff */
[----:B------:R-:W-:Y:S02]  /*00c0*/  SGXT.U32 R13, R13, 0x6 ;  /* 0x000000060d0d781a */ /* 0x000fe40000000000 */
[----:B------:R-:W-:Y:S02]  /*00d0*/  SHF.R.S32.HI R9, RZ, 0x1f, R8 ;  /* 0x0000001fff097819 */ /* 0x000fe40000011408 */
[----:B------:R-:W-:Y:S02]  /*00e0*/  ISETP.GE.AND P1, PT, R8, 0x10, PT ;  /* 0x000000100800780c */ /* 0x000fe40003f26270 */
[----:B------:R-:W-:Y:S02]  /*00f0*/  LEA.HI R10, R9, R8, RZ, 0x2 ;  /* 0x00000008090a7211 */ /* 0x000fe400078f10ff */
[----:B------:R-:W-:-:S02]  /*0100*/  LOP3.LUT R9, R6, R13, RZ, 0xfc, !PT ;  /* 0x0000000d06097212 */ /* 0x000fc400078efcff */
[----:B------:R-:W-:Y:S02]  /*0110*/  LOP3.LUT R11, R10, 0xfffffffc, RZ, 0xc0, !PT ;  /* 0xfffffffc0a0b7812 */ /* 0x000fe400078ec0ff */
[C---:B------:R-:W-:Y:S02]  /*0120*/  ISETP.GE.AND P0, PT, R9.reuse, 0x40, PT ;  /* 0x000000400900780c */ /* 0x040fe40003f06270 */
[C---:B------:R-:W-:Y:S02]  /*0130*/  IADD3 R11, R8.reuse, 0x4, -R11 ;  /* 0x00000004080b7810 */ /* 0x040fe40007ffe80b */
[----:B------:R-:W-:Y:S02]  /*0140*/  SHF.R.S32.HI R10, RZ, 0x2, R10 ;  /* 0x00000002ff0a7819 */ /* 0x000fe4000001140a */
[----:B------:R-:W-:Y:S01]  /*0150*/  ISETP.LT.AND P0, PT, R8, 0x10, !P0 ;  /* 0x000000100800780c */ /* 0x000fe20004701270 */
[----:B------:R-:W-:-:S04]  /*0160*/  IMAD R15, R9, 0xc, R11 ;  /* 0x0000000c090f7824 */ /* 0x000fc800078e020b */
[----:B------:R-:W-:Y:S02]  /*0170*/  IMAD R9, R10, 0x300, R15 ;  /* 0x000003000a097824 */ /* 0x000fe400078e020f */
[----:B-----5:R-:W-:Y:S01]  /*0180*/  IMAD.WIDE.U32 R10, R11, 0x4, R2 ;  /* 0x000000040b0a7825 */ /* 0x020fe200078e0002 */
[----:B------:R-:W-:-:S03]  /*0190*/  CS2R R2, SRZ ;  /* 0x0000000000027805 */ /* 0x000fc6000001ff00 */
[----:B----4-:R-:W-:Y:S01]  /*01a0*/  IMAD.WIDE R8, R9, 0x4, R4 ;  /* 0x0000000409087825 */ /* 0x010fe200078e0204 */
[----:B------:R-:W-:-:S04]  /*01b0*/  CS2R R4, SRZ ;  /* 0x0000000000047805 */ /* 0x000fc8000001ff00 */
[----:B------:R1:W2:Y:S04]  /*01c0*/  @P0 LDG.E.EL.64 R2, desc[UR8][R8.64] ;  /* 0x0000000808020981 */ /* 0x0002a8000c2e1b00 */
[----:B------:R-:W2:Y:S01]  /*01d0*/  @!P1 LDG.E.EL.64 R4, desc[UR8][R10.64] ;  /* 0x000000080a049981 */ /* 0x000ea2000c2e1b00 */
[----:B------:R-:W3:Y:S01]  /*01e0*/  S2UR UR6, SR_CgaCtaId ;  /* 0x00000000000679c3 */ /* 0x000ee20000008800 */
[----:B------:R-:W-:Y:S01]  /*01f0*/  UMOV UR5, 0x400 ;  /* 0x0000040000057882 */ /* 0x000fe20000000000 */
[----:B------:R-:W-:-:S05]  /*0200*/  IMAD.SHL.U32 R12, R7, 0x80, RZ ;  /* 0x00000080070c7824 */ /* 0x000fca00078e00ff */
[----:B------:R-:W-:Y:S01]  /*0210*/  LOP3.LUT R13, R12, R13, RZ, 0xfc, !PT ;  /* 0x0000000d0c0d7212 */ /* 0x000fe200078efcff */
[----:B------:R-:W-:Y:S01]  /*0220*/  IMAD.SHL.U32 R15, R0, 0x2, RZ ;  /* 0x00000002000f7824 */ /* 0x000fe200078e00ff */
[----:B---3--:R-:W-:-:S06]  /*0230*/  UPRMT UR5, UR6, 0x654, UR5 ;  /* 0x0000065406057896 */ /* 0x008fcc0008000005 */
[----:B------:R-:W-:Y:S02]  /*0240*/  LEA R14, R7, UR5, 0x3 ;  /* 0x00000005070e7c11 */ /* 0x000fe4000f8e18ff */
[----:B------:R-:W-:-:S03]  /*0250*/  LEA.HI R12, R12, UR5, RZ, 0x1c ;  /* 0x000000050c0c7c11 */ /* 0x000fc6000f8fe0ff */
[C---:B------:R-:W-:Y:S02]  /*0260*/  IMAD R7, R13.reuse, 0x4, R14 ;  /* 0x000000040d077824 */ /* 0x040fe400078e020e */
[----:B------:R-:W-:Y:S01]  /*0270*/  IMAD R12, R13, 0x4, R12 ;  /* 0x000000040d0c7824 */ /* 0x000fe200078e020c */
[----:B------:R-:W-:Y:S02]  /*0280*/  SHF.R.U32.HI R16, RZ, 0x5, R0 ;  /* 0x00000005ff107819 */ /* 0x000fe40000011600 */
[----:B------:R-:W-:Y:S02]  /*0290*/  LOP3.LUT R15, R6, 0x3e, R15, 0xf8, !PT ;  /* 0x0000003e060f7812 */ /* 0x000fe400078ef80f */
[----:B------:R-:W-:Y:S02]  /*02a0*/  SGXT.U32 R6, R16, 0x2 ;  /* 0x000000021006781a */ /* 0x000fe40000000000 */
[----:B------:R-:W-:Y:S02]  /*02b0*/  ISETP.GE.AND P0, PT, R15, 0x40, PT ;  /* 0x000000400f00780c */ /* 0x000fe40003f06270 */
[----:B------:R-:W-:-:S02]  /*02c0*/  LOP3.LUT R6, R6, UR4, RZ, 0xfc, !PT ;  /* 0x0000000406067c12 */ /* 0x000fc4000f8efcff */
[----:B-1----:R-:W-:Y:S02]  /*02d0*/  SHF.R.U32.HI R8, RZ, 0x3, R0 ;  /* 0x00000003ff087819 */ /* 0x002fe40000011600 */
[----:B------:R-:W-:Y:S01]  /*02e0*/  ISETP.LT.AND P0, PT, R6, 0x10, !P0 ;  /* 0x000000100600780c */ /* 0x000fe20004701270 */
[----:B------:R-:W-:Y:S01]  /*02f0*/  IMAD.SHL.U32 R0, R0, 0x8, RZ ;  /* 0x0000000800007824 */ /* 0x000fe200078e00ff */
[----:B------:R-:W-:-:S04]  /*0300*/  LOP3.LUT R8, R8, 0xc, RZ, 0xc0, !PT ;  /* 0x0000000c08087812 */ /* 0x000fc800078ec0ff */
[----:B------:R-:W-:-:S04]  /*0310*/  LOP3.LUT R9, R0, 0x3f8, RZ, 0xc0, !PT ;  /* 0x000003f800097812 */ /* 0x000fc800078ec0ff */
[----:B------:R-:W-:Y:S01]  /*0320*/  IADD3 R8, R9, UR5, R8 ;  /* 0x0000000509087c10 */ /* 0x000fe2000fffe008 */
[----:B--2---:R-:W-:Y:S01]  /*0330*/  FADD R2, R4, R2 ;  /* 0x0000000204027221 */ /* 0x004fe20000000000 */
[----:B------:R-:W-:-:S04]  /*0340*/  FADD R3, R5, R3 ;  /* 0x0000000305037221 */ /* 0x000fc80000000000 */
[----:B------:R1:W-:Y:S04]  /*0350*/  STS [R7], R2 ;  /* 0x0000000207007388 */ /* 0x0003e80000000800 */
[----:B------:R1:W-:Y:S01]  /*0360*/  STS [R12+0x104], R3 ;  /* 0x000104030c007388 */ /* 0x0003e20000000800 */
[----:B------:R-:W-:Y:S06]  /*0370*/  BAR.SYNC.DEFER_BLOCKING 0x0 ;  /* 0x0000000000007b1d */ /* 0x000fec0000010000 */
[----:B-1----:R-:W-:Y:S05]  /*0380*/  @!P0 EXIT ;  /* 0x000000000000894d */ /* 0x002fea0003800000 */
[----:B------:R-:W-:Y:S01]  /*0390*/  LDS R4, [R8] ;  /* 0x0000000008047984 */ /* 0x000fe20000000800 */
[----:B------:R-:W0:Y:S01]  /*03a0*/  LDC.64 R2, c[0x0][0x220] ;  /* 0x00008800ff027b82 */ /* 0x000e220000000a00 */
[----:B------:R-:W-:Y:S02]  /*03b0*/  IMAD R15, R6, 0x40, R15 ;  /* 0x00000040060f7824 */ /* 0x000fe400078e020f */
[----:B------:R-:W1:Y:S02]  /*03c0*/  LDS R5, [R8+0x4] ;  /* 0x0000040008057984 */ /* 0x000e640000000800 */
[----:B0-----:R-:W-:-:S05]  /*03d0*/  IMAD.WIDE R2, R15, 0x4, R2 ;  /* 0x000000040f027825 */ /* 0x001fca00078e0202 */
[----:B-1----:R-:W-:Y:S01]  /*03e0*/  STG.E.64 desc[UR8][R2.64], R4 ;  /* 0x0000000402007986 */ /* 0x002fe2000c101b08 */
[----:B------:R-:W-:Y:S05]  /*03f0*/  EXIT ;  /* 0x000000000000794d */ /* 0x000fea0003800000 */
.L_x_0:
[----:B------:R-:W-:-:S00]  /*0400*/  BRA `(.L_x_0) ;  /* 0xfffffffc00fc7947 */ /* 0x000fc0000383ffff */
[----:B------:R-:W-:-:S00]  /*0410*/  NOP ;  /* 0x0000000000007918 */ /* 0x000fc00000000000 */
        /* <DEDUP_REMOVED lines=14> */
.L_x_1:


//--------------------- .nv.shared.triton_poi_fused_clone_4 --------------------------
	.section	.nv.shared.triton_poi_fused_clone_4,"aw",@nobits
	.sectionflags	@""
	.align	16
	.zero		1024


//--------------------- .nv.constant0.triton_poi_fused_clone_4 --------------------------
	.section	.nv.constant0.triton_poi_fused_clone_4,"a",@progbits
	.sectionflags	@""
	.align	4
.nv.constant0.triton_poi_fused_clone_4:
	.zero		560
